//
// Generated by NVIDIA NVVM Compiler
//
// Compiler Build ID: CL-36424714
// Cuda compilation tools, release 13.0, V13.0.88
// Based on NVVM 20.0.0
//

.version 9.0
.target sm_100
.address_size 64

	// .globl	_Z11SELU_KernelPKfPfmm

.visible .entry _Z11SELU_KernelPKfPfmm(
	.param .u64 .ptr .align 1 _Z11SELU_KernelPKfPfmm_param_0,
	.param .u64 .ptr .align 1 _Z11SELU_KernelPKfPfmm_param_1,
	.param .u64 _Z11SELU_KernelPKfPfmm_param_2,
	.param .u64 _Z11SELU_KernelPKfPfmm_param_3
)
{
	.reg .pred 	%p<7>;
	.reg .b32 	%r<10>;
	.reg .b32 	%f<109>;
	.reg .b64 	%rd<38>;
	.reg .b64 	%fd<49>;

	ld.param.u64 	%rd16, [_Z11SELU_KernelPKfPfmm_param_0];
	ld.param.u64 	%rd17, [_Z11SELU_KernelPKfPfmm_param_1];
	ld.param.u64 	%rd18, [_Z11SELU_KernelPKfPfmm_param_2];
	ld.param.u64 	%rd19, [_Z11SELU_KernelPKfPfmm_param_3];
	cvta.to.global.u64 	%rd1, %rd17;
	cvta.to.global.u64 	%rd2, %rd16;
	mov.u32 	%r1, %ctaid.x;
	mov.u32 	%r2, %ntid.x;
	mov.u32 	%r3, %tid.x;
	mad.lo.s32 	%r4, %r1, %r2, %r3;
	cvt.u64.u32 	%rd37, %r4;
	mov.u32 	%r5, %nctaid.x;
	mul.lo.s32 	%r6, %r2, %r5;
	cvt.u64.u32 	%rd4, %r6;
	mul.lo.s64 	%rd20, %rd19, %rd18;
	shr.u64 	%rd5, %rd20, 2;
	setp.le.u64 	%p1, %rd5, %rd37;
	@%p1 bra 	$L__BB0_9;
	add.s64 	%rd6, %rd4, %rd37;
	max.u64 	%rd21, %rd5, %rd6;
	setp.lt.u64 	%p2, %rd6, %rd5;
	selp.u64 	%rd7, 1, 0, %p2;
	add.s64 	%rd22, %rd6, %rd7;
	sub.s64 	%rd8, %rd21, %rd22;
	and.b64  	%rd23, %rd8, -4294967296;
	setp.ne.s64 	%p3, %rd23, 0;
	@%p3 bra 	$L__BB0_3;
	cvt.u32.u64 	%r7, %rd4;
	cvt.u32.u64 	%r8, %rd8;
	div.u32 	%r9, %r8, %r7;
	cvt.u64.u32 	%rd35, %r9;
	bra.uni 	$L__BB0_4;
$L__BB0_3:
	div.u64 	%rd35, %rd8, %rd4;
$L__BB0_4:
	add.s64 	%rd12, %rd35, %rd7;
	and.b64  	%rd24, %rd12, 1;
	setp.eq.b64 	%p4, %rd24, 1;
	@%p4 bra 	$L__BB0_6;
	shl.b64 	%rd25, %rd37, 4;
	add.s64 	%rd26, %rd2, %rd25;
	ld.global.v4.f32 	{%f1, %f2, %f3, %f4}, [%rd26];
	max.f32 	%f5, %f1, 0f00000000;
	mul.f32 	%f6, %f1, 0f3FB8AA3B;
	ex2.approx.f32 	%f7, %f6;
	add.f32 	%f8, %f7, 0fBF800000;
	cvt.f64.f32 	%fd1, %f8;
	mul.f64 	%fd2, %fd1, 0d3FFAC5AC471B4784;
	cvt.rn.f32.f64 	%f9, %fd2;
	min.f32 	%f10, %f9, 0f00000000;
	add.f32 	%f11, %f5, %f10;
	cvt.f64.f32 	%fd3, %f11;
	mul.f64 	%fd4, %fd3, 0d3FF0CFAACD9E83E4;
	cvt.rn.f32.f64 	%f12, %fd4;
	max.f32 	%f13, %f2, 0f00000000;
	mul.f32 	%f14, %f2, 0f3FB8AA3B;
	ex2.approx.f32 	%f15, %f14;
	add.f32 	%f16, %f15, 0fBF800000;
	cvt.f64.f32 	%fd5, %f16;
	mul.f64 	%fd6, %fd5, 0d3FFAC5AC471B4784;
	cvt.rn.f32.f64 	%f17, %fd6;
	min.f32 	%f18, %f17, 0f00000000;
	add.f32 	%f19, %f13, %f18;
	cvt.f64.f32 	%fd7, %f19;
	mul.f64 	%fd8, %fd7, 0d3FF0CFAACD9E83E4;
	cvt.rn.f32.f64 	%f20, %fd8;
	max.f32 	%f21, %f3, 0f00000000;
	mul.f32 	%f22, %f3, 0f3FB8AA3B;
	ex2.approx.f32 	%f23, %f22;
	add.f32 	%f24, %f23, 0fBF800000;
	cvt.f64.f32 	%fd9, %f24;
	mul.f64 	%fd10, %fd9, 0d3FFAC5AC471B4784;
	cvt.rn.f32.f64 	%f25, %fd10;
	min.f32 	%f26, %f25, 0f00000000;
	add.f32 	%f27, %f21, %f26;
	cvt.f64.f32 	%fd11, %f27;
	mul.f64 	%fd12, %fd11, 0d3FF0CFAACD9E83E4;
	cvt.rn.f32.f64 	%f28, %fd12;
	max.f32 	%f29, %f4, 0f00000000;
	mul.f32 	%f30, %f4, 0f3FB8AA3B;
	ex2.approx.f32 	%f31, %f30;
	add.f32 	%f32, %f31, 0fBF800000;
	cvt.f64.f32 	%fd13, %f32;
	mul.f64 	%fd14, %fd13, 0d3FFAC5AC471B4784;
	cvt.rn.f32.f64 	%f33, %fd14;
	min.f32 	%f34, %f33, 0f00000000;
	add.f32 	%f35, %f29, %f34;
	cvt.f64.f32 	%fd15, %f35;
	mul.f64 	%fd16, %fd15, 0d3FF0CFAACD9E83E4;
	cvt.rn.f32.f64 	%f36, %fd16;
	add.s64 	%rd27, %rd1, %rd25;
	st.global.v4.f32 	[%rd27], {%f12, %f20, %f28, %f36};
	mov.u64 	%rd37, %rd6;
$L__BB0_6:
	setp.eq.s64 	%p5, %rd12, 0;
	@%p5 bra 	$L__BB0_9;
	shl.b64 	%rd31, %rd4, 4;
	shl.b64 	%rd34, %rd4, 1;
$L__BB0_8:
	.pragma "nounroll";
	shl.b64 	%rd28, %rd37, 4;
	add.s64 	%rd29, %rd2, %rd28;
	ld.global.v4.f32 	{%f37, %f38, %f39, %f40}, [%rd29];
	max.f32 	%f41, %f37, 0f00000000;
	mul.f32 	%f42, %f37, 0f3FB8AA3B;
	ex2.approx.f32 	%f43, %f42;
	add.f32 	%f44, %f43, 0fBF800000;
	cvt.f64.f32 	%fd17, %f44;
	mul.f64 	%fd18, %fd17, 0d3FFAC5AC471B4784;
	cvt.rn.f32.f64 	%f45, %fd18;
	min.f32 	%f46, %f45, 0f00000000;
	add.f32 	%f47, %f41, %f46;
	cvt.f64.f32 	%fd19, %f47;
	mul.f64 	%fd20, %fd19, 0d3FF0CFAACD9E83E4;
	cvt.rn.f32.f64 	%f48, %fd20;
	max.f32 	%f49, %f38, 0f00000000;
	mul.f32 	%f50, %f38, 0f3FB8AA3B;
	ex2.approx.f32 	%f51, %f50;
	add.f32 	%f52, %f51, 0fBF800000;
	cvt.f64.f32 	%fd21, %f52;
	mul.f64 	%fd22, %fd21, 0d3FFAC5AC471B4784;
	cvt.rn.f32.f64 	%f53, %fd22;
	min.f32 	%f54, %f53, 0f00000000;
	add.f32 	%f55, %f49, %f54;
	cvt.f64.f32 	%fd23, %f55;
	mul.f64 	%fd24, %fd23, 0d3FF0CFAACD9E83E4;
	cvt.rn.f32.f64 	%f56, %fd24;
	max.f32 	%f57, %f39, 0f00000000;
	mul.f32 	%f58, %f39, 0f3FB8AA3B;
	ex2.approx.f32 	%f59, %f58;
	add.f32 	%f60, %f59, 0fBF800000;
	cvt.f64.f32 	%fd25, %f60;
	mul.f64 	%fd26, %fd25, 0d3FFAC5AC471B4784;
	cvt.rn.f32.f64 	%f61, %fd26;
	min.f32 	%f62, %f61, 0f00000000;
	add.f32 	%f63, %f57, %f62;
	cvt.f64.f32 	%fd27, %f63;
	mul.f64 	%fd28, %fd27, 0d3FF0CFAACD9E83E4;
	cvt.rn.f32.f64 	%f64, %fd28;
	max.f32 	%f65, %f40, 0f00000000;
	mul.f32 	%f66, %f40, 0f3FB8AA3B;
	ex2.approx.f32 	%f67, %f66;
	add.f32 	%f68, %f67, 0fBF800000;
	cvt.f64.f32 	%fd29, %f68;
	mul.f64 	%fd30, %fd29, 0d3FFAC5AC471B4784;
	cvt.rn.f32.f64 	%f69, %fd30;
	min.f32 	%f70, %f69, 0f00000000;
	add.f32 	%f71, %f65, %f70;
	cvt.f64.f32 	%fd31, %f71;
	mul.f64 	%fd32, %fd31, 0d3FF0CFAACD9E83E4;
	cvt.rn.f32.f64 	%f72, %fd32;
	add.s64 	%rd30, %rd1, %rd28;
	st.global.v4.f32 	[%rd30], {%f48, %f56, %f64, %f72};
	add.s64 	%rd32, %rd29, %rd31;
	ld.global.v4.f32 	{%f73, %f74, %f75, %f76}, [%rd32];
	max.f32 	%f77, %f73, 0f00000000;
	mul.f32 	%f78, %f73, 0f3FB8AA3B;
	ex2.approx.f32 	%f79, %f78;
	add.f32 	%f80, %f79, 0fBF800000;
	cvt.f64.f32 	%fd33, %f80;
	mul.f64 	%fd34, %fd33, 0d3FFAC5AC471B4784;
	cvt.rn.f32.f64 	%f81, %fd34;
	min.f32 	%f82, %f81, 0f00000000;
	add.f32 	%f83, %f77, %f82;
	cvt.f64.f32 	%fd35, %f83;
	mul.f64 	%fd36, %fd35, 0d3FF0CFAACD9E83E4;
	cvt.rn.f32.f64 	%f84, %fd36;
	max.f32 	%f85, %f74, 0f00000000;
	mul.f32 	%f86, %f74, 0f3FB8AA3B;
	ex2.approx.f32 	%f87, %f86;
	add.f32 	%f88, %f87, 0fBF800000;
	cvt.f64.f32 	%fd37, %f88;
	mul.f64 	%fd38, %fd37, 0d3FFAC5AC471B4784;
	cvt.rn.f32.f64 	%f89, %fd38;
	min.f32 	%f90, %f89, 0f00000000;
	add.f32 	%f91, %f85, %f90;
	cvt.f64.f32 	%fd39, %f91;
	mul.f64 	%fd40, %fd39, 0d3FF0CFAACD9E83E4;
	cvt.rn.f32.f64 	%f92, %fd40;
	max.f32 	%f93, %f75, 0f00000000;
	mul.f32 	%f94, %f75, 0f3FB8AA3B;
	ex2.approx.f32 	%f95, %f94;
	add.f32 	%f96, %f95, 0fBF800000;
	cvt.f64.f32 	%fd41, %f96;
	mul.f64 	%fd42, %fd41, 0d3FFAC5AC471B4784;
	cvt.rn.f32.f64 	%f97, %fd42;
	min.f32 	%f98, %f97, 0f00000000;
	add.f32 	%f99, %f93, %f98;
	cvt.f64.f32 	%fd43, %f99;
	mul.f64 	%fd44, %fd43, 0d3FF0CFAACD9E83E4;
	cvt.rn.f32.f64 	%f100, %fd44;
	max.f32 	%f101, %f76, 0f00000000;
	mul.f32 	%f102, %f76, 0f3FB8AA3B;
	ex2.approx.f32 	%f103, %f102;
	add.f32 	%f104, %f103, 0fBF800000;
	cvt.f64.f32 	%fd45, %f104;
	mul.f64 	%fd46, %fd45, 0d3FFAC5AC471B4784;
	cvt.rn.f32.f64 	%f105, %fd46;
	min.f32 	%f106, %f105, 0f00000000;
	add.f32 	%f107, %f101, %f106;
	cvt.f64.f32 	%fd47, %f107;
	mul.f64 	%fd48, %fd47, 0d3FF0CFAACD9E83E4;
	cvt.rn.f32.f64 	%f108, %fd48;
	add.s64 	%rd33, %rd30, %rd31;
	st.global.v4.f32 	[%rd33], {%f84, %f92, %f100, %f108};
	add.s64 	%rd37, %rd37, %rd34;
	setp.lt.u64 	%p6, %rd37, %rd5;
	@%p6 bra 	$L__BB0_8;
$L__BB0_9:
	ret;

}


// ===== COMPILED SASS (sm_100) =====

	.target	sm_100

	.elftype	@"ET_EXEC"


//--------------------- .note.nv.tkinfo           --------------------------
	.section	.note.nv.tkinfo,"",@"SHT_NOTE"
	.sectionflags	@"SHF_NOTE_NV_TKINFO"
	.tkinfo
        /*0018*/ 	.word	0x00000002
        /*0030*/ 	.string	""
        /*0030*/ 	.string	"ptxas"
        /*0030*/ 	.string	"Cuda compilation tools, release 13.0, V13.0.88"
        /*0030*/ 	.string	"Build cuda_13.0.r13.0/compiler.36424714_0"
        /*0030*/ 	.string	"-arch sm_100 -m 64 "



//--------------------- .note.nv.cuinfo           --------------------------
	.section	.note.nv.cuinfo,"",@"SHT_NOTE"
	.sectionflags	@"SHF_NOTE_NV_CUINFO"
        /*0018*/ 	.short	0x0002
        /*001a*/ 	.short	0x0064
        /*001c*/ 	.short	0x0082
	.zero		2


//--------------------- .nv.info                  --------------------------
	.section	.nv.info,"",@"SHT_CUDA_INFO"
	.align	4


	//----- nvinfo : EIATTR_REGCOUNT
	.align		4
        /*0000*/ 	.byte	0x04, 0x2f
        /*0002*/ 	.short	(.L_1 - .L_0)
	.align		4
.L_0:
        /*0004*/ 	.word	index@(_Z11SELU_KernelPKfPfmm)
        /*0008*/ 	.word	0x0000001e


	//----- nvinfo : EIATTR_FRAME_SIZE
	.align		4
.L_1:
        /*000c*/ 	.byte	0x04, 0x11
        /*000e*/ 	.short	(.L_3 - .L_2)
	.align		4
.L_2:
        /*0010*/ 	.word	index@($__internal_0_$__cuda_sm20_div_u64)
        /*0014*/ 	.word	0x00000000


	//----- nvinfo : EIATTR_FRAME_SIZE
	.align		4
.L_3:
        /*0018*/ 	.byte	0x04, 0x11
        /*001a*/ 	.short	(.L_5 - .L_4)
	.align		4
.L_4:
        /*001c*/ 	.word	index@(_Z11SELU_KernelPKfPfmm)
        /*0020*/ 	.word	0x00000000


	//----- nvinfo : EIATTR_MIN_STACK_SIZE
	.align		4
.L_5:
        /*0024*/ 	.byte	0x04, 0x12
        /*0026*/ 	.short	(.L_7 - .L_6)
	.align		4
.L_6:
        /*0028*/ 	.word	index@(_Z11SELU_KernelPKfPfmm)
        /*002c*/ 	.word	0x00000000
.L_7:


//--------------------- .nv.compat                --------------------------
	.section	.nv.compat,"",@"SHT_CUDA_COMPAT_INFO"
	.align	4
        /*0000*/ 	.byte	0x02, 0x09, 0x00, 0x00, 0x02, 0x02, 0x01, 0x00, 0x02, 0x05, 0x05, 0x00, 0x03, 0x07, 0x01, 0x01
        /*0010*/ 	.byte	0x02, 0x03, 0x00, 0x00, 0x02, 0x06, 0x01, 0x00, 0x04, 0x0b, 0x08, 0x00, 0x01, 0x00, 0x00, 0x00
        /*0020*/ 	.byte	0x00, 0x00, 0x00, 0x00


//--------------------- .nv.info._Z11SELU_KernelPKfPfmm --------------------------
	.section	.nv.info._Z11SELU_KernelPKfPfmm,"",@"SHT_CUDA_INFO"
	.sectionflags	@""
	.align	4


	//----- nvinfo : EIATTR_CUDA_API_VERSION
	.align		4
        /*0000*/ 	.byte	0x04, 0x37
        /*0002*/ 	.short	(.L_9 - .L_8)
.L_8:
        /*0004*/ 	.word	0x00000082


	//----- nvinfo : EIATTR_KPARAM_INFO
	.align		4
.L_9:
        /*0008*/ 	.byte	0x04, 0x17
        /*000a*/ 	.short	(.L_11 - .L_10)
.L_10:
        /*000c*/ 	.word	0x00000000
        /*0010*/ 	.short	0x0003
        /*0012*/ 	.short	0x0018
        /*0014*/ 	.byte	0x00, 0xf0, 0x21, 0x00


	//----- nvinfo : EIATTR_KPARAM_INFO
	.align		4
.L_11:
        /*0018*/ 	.byte	0x04, 0x17
        /*001a*/ 	.short	(.L_13 - .L_12)
.L_12:
        /*001c*/ 	.word	0x00000000
        /*0020*/ 	.short	0x0002
        /*0022*/ 	.short	0x0010
        /*0024*/ 	.byte	0x00, 0xf0, 0x21, 0x00


	//----- nvinfo : EIATTR_KPARAM_INFO
	.align		4
.L_13:
        /*0028*/ 	.byte	0x04, 0x17
        /*002a*/ 	.short	(.L_15 - .L_14)
.L_14:
        /*002c*/ 	.word	0x00000000
        /*0030*/ 	.short	0x0001
        /*0032*/ 	.short	0x0008
        /*0034*/ 	.byte	0x00, 0xf5, 0x21, 0x00


	//----- nvinfo : EIATTR_KPARAM_INFO
	.align		4
.L_15:
        /*0038*/ 	.byte	0x04, 0x17
        /*003a*/ 	.short	(.L_17 - .L_16)
.L_16:
        /*003c*/ 	.word	0x00000000
        /*0040*/ 	.short	0x0000
        /*0042*/ 	.short	0x0000
        /*0044*/ 	.byte	0x00, 0xf5, 0x21, 0x00


	//----- nvinfo : EIATTR_SPARSE_MMA_MASK
	.align		4
.L_17:
        /*0048*/ 	.byte	0x03, 0x50
        /*004a*/ 	.short	0x0000


	//----- nvinfo : EIATTR_MAXREG_COUNT
	.align		4
        /*004c*/ 	.byte	0x03, 0x1b
        /*004e*/ 	.short	0x00ff


	//----- nvinfo : EIATTR_MERCURY_ISA_VERSION
	.align		4
        /*0050*/ 	.byte	0x03, 0x5f
        /*0052*/ 	.short	0x0101


	//----- nvinfo : EIATTR_VRC_CTA_INIT_COUNT
	.align		4
        /*0054*/ 	.byte	0x02, 0x4a
	.zero		1
	.zero		1


	//----- nvinfo : EIATTR_EXIT_INSTR_OFFSETS
	.align		4
        /*0058*/ 	.byte	0x04, 0x1c
        /*005a*/ 	.short	(.L_19 - .L_18)


	//   ....[0]....
.L_18:
        /*005c*/ 	.word	0x00000110


	//   ....[1]....
        /*0060*/ 	.word	0x000008e0


	//   ....[2]....
        /*0064*/ 	.word	0x00001210


	//----- nvinfo : EIATTR_CRS_STACK_SIZE
	.align		4
.L_19:
        /*0068*/ 	.byte	0x04, 0x1e
        /*006a*/ 	.short	(.L_21 - .L_20)
.L_20:
        /*006c*/ 	.word	0x00000000


	//----- nvinfo : EIATTR_CBANK_PARAM_SIZE
	.align		4
.L_21:
        /*0070*/ 	.byte	0x03, 0x19
        /*0072*/ 	.short	0x0020


	//----- nvinfo : EIATTR_PARAM_CBANK
	.align		4
        /*0074*/ 	.byte	0x04, 0x0a
        /*0076*/ 	.short	(.L_23 - .L_22)
	.align		4
.L_22:
        /*0078*/ 	.word	index@(.nv.constant0._Z11SELU_KernelPKfPfmm)
        /*007c*/ 	.short	0x0380
        /*007e*/ 	.short	0x0020


	//----- nvinfo : EIATTR_SW_WAR
	.align		4
.L_23:
        /*0080*/ 	.byte	0x04, 0x36
        /*0082*/ 	.short	(.L_25 - .L_24)
.L_24:
        /*0084*/ 	.word	0x00000008
.L_25:


//--------------------- .nv.callgraph             --------------------------
	.section	.nv.callgraph,"",@"SHT_CUDA_CALLGRAPH"
	.align	4
	.sectionentsize	8
	.align		4
        /*0000*/ 	.word	0x00000000
	.align		4
        /*0004*/ 	.word	0xffffffff
	.align		4
        /*0008*/ 	.word	0x00000000
	.align		4
        /*000c*/ 	.word	0xfffffffe
	.align		4
        /*0010*/ 	.word	0x00000000
	.align		4
        /*0014*/ 	.word	0xfffffffd
	.align		4
        /*0018*/ 	.word	0x00000000
	.align		4
        /*001c*/ 	.word	0xfffffffc


//--------------------- .text._Z11SELU_KernelPKfPfmm --------------------------
	.section	.text._Z11SELU_KernelPKfPfmm,"ax",@progbits
	.align	128
        .global         _Z11SELU_KernelPKfPfmm
        .type           _Z11SELU_KernelPKfPfmm,@function
        .size           _Z11SELU_KernelPKfPfmm,(.L_x_7 - _Z11SELU_KernelPKfPfmm)
        .other          _Z11SELU_KernelPKfPfmm,@"STO_CUDA_ENTRY STV_DEFAULT"
_Z11SELU_KernelPKfPfmm:
.text._Z11SELU_KernelPKfPfmm:
[----:B------:R-:W-:Y:S08]  /*0000*/  LDC R1, c[0x0][0x37c] ;  /* 0x0000df00ff017b82 */ /* 0x000ff00000000800 */
[----:B------:R-:W0:Y:S01]  /*0010*/  LDC.64 R4, c[0x0][0x390] ;  /* 0x0000e400ff047b82 */ /* 0x000e220000000a00 */
[----:B------:R-:W1:Y:S07]  /*0020*/  S2R R19, SR_TID.X ;  /* 0x0000000000137919 */ /* 0x000e6e0000002100 */
[----:B------:R-:W0:Y:S08]  /*0030*/  LDC.64 R2, c[0x0][0x398] ;  /* 0x0000e600ff027b82 */ /* 0x000e300000000a00 */
[----:B------:R-:W1:Y:S08]  /*0040*/  S2UR UR4, SR_CTAID.X ;  /* 0x00000000000479c3 */ /* 0x000e700000002500 */
[----:B------:R-:W1:Y:S01]  /*0050*/  LDC R14, c[0x0][0x360] ;  /* 0x0000d800ff0e7b82 */ /* 0x000e620000000800 */
[----:B------:R-:W2:Y:S01]  /*0060*/  LDCU UR5, c[0x0][0x370] ;  /* 0x00006e00ff0577ac */ /* 0x000ea20008000800 */
[----:B0-----:R-:W-:-:S04]  /*0070*/  IMAD R0, R3, R4, RZ ;  /* 0x0000000403007224 */ /* 0x001fc800078e02ff */
[C---:B------:R-:W-:Y:S02]  /*0080*/  IMAD R5, R2.reuse, R5, R0 ;  /* 0x0000000502057224 */ /* 0x040fe400078e0200 */
[----:B------:R-:W-:-:S04]  /*0090*/  IMAD.WIDE.U32 R2, R2, R4, RZ ;  /* 0x0000000402027225 */ /* 0x000fc800078e00ff */
[----:B------:R-:W-:-:S05]  /*00a0*/  IMAD.IADD R3, R3, 0x1, R5 ;  /* 0x0000000103037824 */ /* 0x000fca00078e0205 */
[----:B------:R-:W-:Y:S01]  /*00b0*/  SHF.R.U64 R0, R2, 0x2, R3 ;  /* 0x0000000202007819 */ /* 0x000fe20000001203 */
[C---:B-1----:R-:W-:Y:S01]  /*00c0*/  IMAD R19, R14.reuse, UR4, R19 ;  /* 0x000000040e137c24 */ /* 0x042fe2000f8e0213 */
[----:B------:R-:W-:Y:S01]  /*00d0*/  SHF.R.U32.HI R12, RZ, 0x2, R3 ;  /* 0x00000002ff0c7819 */ /* 0x000fe20000011603 */
[----:B--2---:R-:W-:-:S03]  /*00e0*/  IMAD R14, R14, UR5, RZ ;  /* 0x000000050e0e7c24 */ /* 0x004fc6000f8e02ff */
[----:B------:R-:W-:-:S04]  /*00f0*/  ISETP.GT.U32.AND P0, PT, R0, R19, PT ;  /* 0x000000130000720c */ /* 0x000fc80003f04070 */
[----:B------:R-:W-:-:S13]  /*0100*/  ISETP.GT.U32.AND.EX P0, PT, R12, RZ, PT, P0 ;  /* 0x000000ff0c00720c */ /* 0x000fda0003f04100 */
[----:B------:R-:W-:Y:S05]  /*0110*/  @!P0 EXIT ;  /* 0x000000000000894d */ /* 0x000fea0003800000 */
[----:B------:R-:W-:Y:S01]  /*0120*/  IADD3 R9, P0, PT, R14, R19, RZ ;  /* 0x000000130e097210 */ /* 0x000fe20007f1e0ff */
[----:B------:R-:W-:Y:S01]  /*0130*/  IMAD.MOV.U32 R13, RZ, RZ, RZ ;  /* 0x000000ffff0d7224 */ /* 0x000fe200078e00ff */
[----:B------:R-:W-:Y:S02]  /*0140*/  BSSY.RECONVERGENT B0, `(.L_x_0) ;  /* 0x0000023000007945 */ /* 0x000fe40003800200 */
[----:B------:R-:W-:Y:S01]  /*0150*/  ISETP.GT.U32.AND P1, PT, R0, R9, PT ;  /* 0x000000090000720c */ /* 0x000fe20003f24070 */
[----:B------:R-:W-:Y:S01]  /*0160*/  IMAD.X R3, RZ, RZ, R13, P0 ;  /* 0x000000ffff037224 */ /* 0x000fe200000e060d */
[----:B------:R-:W-:-:S04]  /*0170*/  ISETP.GE.U32.AND P0, PT, R9, R0, PT ;  /* 0x000000000900720c */ /* 0x000fc80003f06070 */
[----:B------:R-:W-:Y:S02]  /*0180*/  ISETP.GT.U32.AND.EX P1, PT, R12, R3, PT, P1 ;  /* 0x000000030c00720c */ /* 0x000fe40003f24110 */
[----:B------:R-:W-:Y:S02]  /*0190*/  ISETP.GE.U32.AND.EX P0, PT, R3, R12, PT, P0 ;  /* 0x0000000c0300720c */ /* 0x000fe40003f06100 */
[----:B------:R-:W-:Y:S02]  /*01a0*/  SEL R11, R0, R9, P1 ;  /* 0x00000009000b7207 */ /* 0x000fe40000800000 */
[----:B------:R-:W-:Y:S02]  /*01b0*/  SEL R2, RZ, 0x1, P0 ;  /* 0x00000001ff027807 */ /* 0x000fe40000000000 */
[----:B------:R-:W-:Y:S02]  /*01c0*/  SEL R4, R12, R3, P1 ;  /* 0x000000030c047207 */ /* 0x000fe40000800000 */
[----:B------:R-:W-:-:S04]  /*01d0*/  IADD3 R11, P0, P1, R11, -R9, -R2 ;  /* 0x800000090b0b7210 */ /* 0x000fc8000791e802 */
[----:B------:R-:W-:-:S04]  /*01e0*/  IADD3.X R7, PT, PT, R4, -0x1, ~R3, P0, P1 ;  /* 0xffffffff04077810 */ /* 0x000fc800007e2c03 */
[----:B------:R-:W-:-:S13]  /*01f0*/  ISETP.NE.U32.AND P0, PT, R7, RZ, PT ;  /* 0x000000ff0700720c */ /* 0x000fda0003f05070 */
[----:B------:R-:W-:Y:S05]  /*0200*/  @P0 BRA `(.L_x_1) ;  /* 0x0000000000500947 */ /* 0x000fea0003800000 */
[----:B------:R-:W0:Y:S01]  /*0210*/  I2F.U32.RP R6, R14 ;  /* 0x0000000e00067306 */ /* 0x000e220000209000 */
[----:B------:R-:W-:Y:S01]  /*0220*/  IMAD.MOV R7, RZ, RZ, -R14 ;  /* 0x000000ffff077224 */ /* 0x000fe200078e0a0e */
[----:B------:R-:W-:-:S06]  /*0230*/  ISETP.NE.U32.AND P2, PT, R14, RZ, PT ;  /* 0x000000ff0e00720c */ /* 0x000fcc0003f45070 */
[----:B0-----:R-:W0:Y:S02]  /*0240*/  MUFU.RCP R6, R6 ;  /* 0x0000000600067308 */ /* 0x001e240000001000 */
[----:B0-----:R-:W-:-:S06]  /*0250*/  IADD3 R4, PT, PT, R6, 0xffffffe, RZ ;  /* 0x0ffffffe06047810 */ /* 0x001fcc0007ffe0ff */
[----:B------:R0:W1:Y:S02]  /*0260*/  F2I.FTZ.U32.TRUNC.NTZ R5, R4 ;  /* 0x0000000400057305 */ /* 0x000064000021f000 */
[----:B0-----:R-:W-:Y:S02]  /*0270*/  IMAD.MOV.U32 R4, RZ, RZ, RZ ;  /* 0x000000ffff047224 */ /* 0x001fe400078e00ff */
[----:B-1----:R-:W-:-:S04]  /*0280*/  IMAD R7, R7, R5, RZ ;  /* 0x0000000507077224 */ /* 0x002fc800078e02ff */
[----:B------:R-:W-:-:S06]  /*0290*/  IMAD.HI.U32 R8, R5, R7, R4 ;  /* 0x0000000705087227 */ /* 0x000fcc00078e0004 */
[----:B------:R-:W-:-:S04]  /*02a0*/  IMAD.HI.U32 R4, R8, R11, RZ ;  /* 0x0000000b08047227 */ /* 0x000fc800078e00ff */
[----:B------:R-:W-:-:S04]  /*02b0*/  IMAD.MOV R5, RZ, RZ, -R4 ;  /* 0x000000ffff057224 */ /* 0x000fc800078e0a04 */
[----:B------:R-:W-:Y:S02]  /*02c0*/  IMAD R11, R14, R5, R11 ;  /* 0x000000050e0b7224 */ /* 0x000fe400078e020b */
[----:B------:R-:W-:-:S03]  /*02d0*/  HFMA2 R5, -RZ, RZ, 0, 0 ;  /* 0x00000000ff057431 */ /* 0x000fc600000001ff */
[----:B------:R-:W-:-:S13]  /*02e0*/  ISETP.GE.U32.AND P0, PT, R11, R14, PT ;  /* 0x0000000e0b00720c */ /* 0x000fda0003f06070 */
[----:B------:R-:W-:Y:S01]  /*02f0*/  @P0 IADD3 R11, PT, PT, -R14, R11, RZ ;  /* 0x0000000b0e0b0210 */ /* 0x000fe20007ffe1ff */
[----:B------:R-:W-:-:S03]  /*0300*/  @P0 VIADD R4, R4, 0x1 ;  /* 0x0000000104040836 */ /* 0x000fc60000000000 */
[----:B------:R-:W-:-:S13]  /*0310*/  ISETP.GE.U32.AND P1, PT, R11, R14, PT ;  /* 0x0000000e0b00720c */ /* 0x000fda0003f26070 */
[----:B------:R-:W-:Y:S01]  /*0320*/  @P1 VIADD R4, R4, 0x1 ;  /* 0x0000000104041836 */ /* 0x000fe20000000000 */
[----:B------:R-:W-:Y:S01]  /*0330*/  @!P2 LOP3.LUT R4, RZ, R14, RZ, 0x33, !PT ;  /* 0x0000000eff04a212 */ /* 0x000fe200078e33ff */
[----:B------:R-:W-:Y:S06]  /*0340*/  BRA `(.L_x_2) ;  /* 0x0000000000087947 */ /* 0x000fec0003800000 */
.L_x_1:
[----:B------:R-:W-:-:S07]  /*0350*/  MOV R6, 0x370 ;  /* 0x0000037000067802 */ /* 0x000fce0000000f00 */
[----:B------:R-:W-:Y:S05]  /*0360*/  CALL.REL.NOINC `($__internal_0_$__cuda_sm20_div_u64) ;  /* 0x0000000c00ac7944 */ /* 0x000fea0003c00000 */
.L_x_2:
[----:B------:R-:W-:Y:S05]  /*0370*/  BSYNC.RECONVERGENT B0 ;  /* 0x0000000000007941 */ /* 0x000fea0003800200 */
.L_x_0:
[----:B------:R-:W-:Y:S01]  /*0380*/  IADD3 R2, P0, PT, R4, R2, RZ ;  /* 0x0000000204027210 */ /* 0x000fe20007f1e0ff */
[----:B------:R-:W0:Y:S01]  /*0390*/  LDCU.64 UR4, c[0x0][0x358] ;  /* 0x00006b00ff0477ac */ /* 0x000e220008000a00 */
[----:B------:R-:W-:Y:S02]  /*03a0*/  BSSY.RECONVERGENT B0, `(.L_x_3) ;  /* 0x0000053000007945 */ /* 0x000fe40003800200 */
[C---:B------:R-:W-:Y:S01]  /*03b0*/  LOP3.LUT R6, R2.reuse, 0x1, RZ, 0xc0, !PT ;  /* 0x0000000102067812 */ /* 0x040fe200078ec0ff */
[----:B------:R-:W-:Y:S01]  /*03c0*/  IMAD.X R4, RZ, RZ, R5, P0 ;  /* 0x000000ffff047224 */ /* 0x000fe200000e0605 */
[----:B------:R-:W-:Y:S02]  /*03d0*/  ISETP.NE.U32.AND P0, PT, R2, RZ, PT ;  /* 0x000000ff0200720c */ /* 0x000fe40003f05070 */
[----:B------:R-:W-:Y:S02]  /*03e0*/  ISETP.NE.U32.AND P1, PT, R6, 0x1, PT ;  /* 0x000000010600780c */ /* 0x000fe40003f25070 */
[----:B------:R-:W-:-:S02]  /*03f0*/  ISETP.NE.AND.EX P0, PT, R4, RZ, PT, P0 ;  /* 0x000000ff0400720c */ /* 0x000fc40003f05300 */
[----:B------:R-:W-:-:S13]  /*0400*/  ISETP.NE.U32.AND.EX P1, PT, RZ, RZ, PT, P1 ;  /* 0x000000ffff00720c */ /* 0x000fda0003f25110 */
[----:B0-----:R-:W-:Y:S05]  /*0410*/  @!P1 BRA `(.L_x_4) ;  /* 0x00000004002c9947 */ /* 0x001fea0003800000 */
[----:B------:R-:W0:Y:S01]  /*0420*/  LDCU.128 UR8, c[0x0][0x380] ;  /* 0x00007000ff0877ac */ /* 0x000e220008000c00 */
[C---:B------:R-:W-:Y:S01]  /*0430*/  IMAD.SHL.U32 R2, R19.reuse, 0x10, RZ ;  /* 0x0000001013027824 */ /* 0x040fe200078e00ff */
[----:B------:R-:W-:-:S04]  /*0440*/  SHF.L.U64.HI R13, R19, 0x4, R13 ;  /* 0x00000004130d7819 */ /* 0x000fc8000001020d */
[----:B0-----:R-:W-:-:S04]  /*0450*/  IADD3 R4, P1, PT, R2, UR8, RZ ;  /* 0x0000000802047c10 */ /* 0x001fc8000ff3e0ff */
[----:B------:R-:W-:-:S06]  /*0460*/  IADD3.X R5, PT, PT, R13, UR9, RZ, P1, !PT ;  /* 0x000000090d057c10 */ /* 0x000fcc0008ffe4ff */
[----:B------:R-:W2:Y:S01]  /*0470*/  LDG.E.128 R4, desc[UR4][R4.64] ;  /* 0x0000000404047981 */ /* 0x000ea2000c1e1d00 */
[----:B------:R-:W-:Y:S01]  /*0480*/  UMOV UR6, 0x471b4784 ;  /* 0x471b478400067882 */ /* 0x000fe20000000000 */
[----:B------:R-:W-:Y:S01]  /*0490*/  UMOV UR7, 0x3ffac5ac ;  /* 0x3ffac5ac00077882 */ /* 0x000fe20000000000 */
[----:B--2---:R-:W-:Y:S01]  /*04a0*/  FMUL R8, R4, 1.4426950216293334961 ;  /* 0x3fb8aa3b04087820 */ /* 0x004fe20000400000 */
[----:B------:R-:W-:Y:S01]  /*04b0*/  FMUL R18, R5, 1.4426950216293334961 ;  /* 0x3fb8aa3b05127820 */ /* 0x000fe20000400000 */
[----:B------:R-:W-:Y:S01]  /*04c0*/  FMUL R19, R6, 1.4426950216293334961 ;  /* 0x3fb8aa3b06137820 */ /* 0x000fe20000400000 */
[----:B------:R-:W-:Y:S01]  /*04d0*/  FMUL R23, R7, 1.4426950216293334961 ;  /* 0x3fb8aa3b07177820 */ /* 0x000fe20000400000 */
[----:B------:R-:W-:Y:S02]  /*04e0*/  FMNMX R4, RZ, R4, !PT ;  /* 0x00000004ff047209 */ /* 0x000fe40007800000 */
[----:B------:R-:W-:Y:S02]  /*04f0*/  FSETP.GEU.AND P3, PT, R8, -126, PT ;  /* 0xc2fc00000800780b */ /* 0x000fe40003f6e000 */
[----:B------:R-:W-:-:S02]  /*0500*/  FSETP.GEU.AND P2, PT, R18, -126, PT ;  /* 0xc2fc00001200780b */ /* 0x000fc40003f4e000 */
[----:B------:R-:W-:Y:S02]  /*0510*/  FSETP.GEU.AND P1, PT, R19, -126, PT ;  /* 0xc2fc00001300780b */ /* 0x000fe40003f2e000 */
[----:B------:R-:W-:Y:S02]  /*0520*/  FMNMX R5, RZ, R5, !PT ;  /* 0x00000005ff057209 */ /* 0x000fe40007800000 */
[----:B------:R-:W-:-:S05]  /*0530*/  FMNMX R6, RZ, R6, !PT ;  /* 0x00000006ff067209 */ /* 0x000fca0007800000 */
[----:B------:R-:W-:Y:S02]  /*0540*/  @!P3 FMUL R8, R8, 0.5 ;  /* 0x3f0000000808b820 */ /* 0x000fe40000400000 */
[----:B------:R-:W-:Y:S02]  /*0550*/  @!P2 FMUL R18, R18, 0.5 ;  /* 0x3f0000001212a820 */ /* 0x000fe40000400000 */
[----:B------:R-:W0:Y:S01]  /*0560*/  MUFU.EX2 R10, R8 ;  /* 0x00000008000a7308 */ /* 0x000e220000000800 */
[----:B------:R-:W-:-:S07]  /*0570*/  @!P1 FMUL R19, R19, 0.5 ;  /* 0x3f00000013139820 */ /* 0x000fce0000400000 */
[----:B------:R-:W1:Y:S08]  /*0580*/  MUFU.EX2 R16, R18 ;  /* 0x0000001200107308 */ /* 0x000e700000000800 */
[----:B------:R-:W2:Y:S01]  /*0590*/  MUFU.EX2 R19, R19 ;  /* 0x0000001300137308 */ /* 0x000ea20000000800 */
[----:B0-----:R-:W-:Y:S01]  /*05a0*/  @!P3 FMUL R10, R10, R10 ;  /* 0x0000000a0a0ab220 */ /* 0x001fe20000400000 */
[----:B------:R-:W-:-:S03]  /*05b0*/  FSETP.GEU.AND P3, PT, R23, -126, PT ;  /* 0xc2fc00001700780b */ /* 0x000fc60003f6e000 */
[----:B------:R-:W-:Y:S01]  /*05c0*/  FADD R15, R10, -1 ;  /* 0xbf8000000a0f7421 */ /* 0x000fe20000000000 */
[----:B-1----:R-:W-:-:S03]  /*05d0*/  @!P2 FMUL R16, R16, R16 ;  /* 0x000000101010a220 */ /* 0x002fc60000400000 */
[----:B------:R-:W0:Y:S01]  /*05e0*/  F2F.F64.F32 R10, R15 ;  /* 0x0000000f000a7310 */ /* 0x000e220000201800 */
[----:B------:R-:W-:-:S05]  /*05f0*/  FADD R16, R16, -1 ;  /* 0xbf80000010107421 */ /* 0x000fca0000000000 */
[----:B------:R-:W-:Y:S01]  /*0600*/  @!P3 FMUL R23, R23, 0.5 ;  /* 0x3f0000001717b820 */ /* 0x000fe20000400000 */
[----:B--2---:R-:W-:-:S03]  /*0610*/  @!P1 FMUL R19, R19, R19 ;  /* 0x0000001313139220 */ /* 0x004fc60000400000 */
[----:B------:R-:W1:Y:S01]  /*0620*/  MUFU.EX2 R24, R23 ;  /* 0x0000001700187308 */ /* 0x000e620000000800 */
[----:B------:R-:W-:Y:S01]  /*0630*/  FADD R22, R19, -1 ;  /* 0xbf80000013167421 */ /* 0x000fe20000000000 */
[----:B0-----:R-:W-:-:S06]  /*0640*/  DMUL R10, R10, UR6 ;  /* 0x000000060a0a7c28 */ /* 0x001fcc0008000000 */
[----:B------:R-:W0:Y:S08]  /*0650*/  F2F.F64.F32 R16, R16 ;  /* 0x0000001000107310 */ /* 0x000e300000201800 */
[----:B------:R2:W3:Y:S01]  /*0660*/  F2F.F64.F32 R18, R22 ;  /* 0x0000001600127310 */ /* 0x0004e20000201800 */
[----:B-1----:R-:W-:-:S04]  /*0670*/  @!P3 FMUL R24, R24, R24 ;  /* 0x000000181818b220 */ /* 0x002fc80000400000 */
[----:B------:R-:W-:Y:S01]  /*0680*/  FADD R24, R24, -1 ;  /* 0xbf80000018187421 */ /* 0x000fe20000000000 */
[----:B0-----:R-:W-:Y:S02]  /*0690*/  DMUL R20, R16, UR6 ;  /* 0x0000000610147c28 */ /* 0x001fe40008000000 */
[----:B------:R-:W0:Y:S01]  /*06a0*/  F2F.F32.F64 R10, R10 ;  /* 0x0000000a000a7310 */ /* 0x000e220000301000 */
[----:B--2---:R-:W-:-:S04]  /*06b0*/  IADD3 R22, P1, PT, R2, UR10, RZ ;  /* 0x0000000a02167c10 */ /* 0x004fc8000ff3e0ff */
[----:B------:R-:W-:Y:S01]  /*06c0*/  IADD3.X R23, PT, PT, R13, UR11, RZ, P1, !PT ;  /* 0x0000000b0d177c10 */ /* 0x000fe20008ffe4ff */
[----:B------:R-:W-:Y:S01]  /*06d0*/  IMAD.MOV.U32 R13, RZ, RZ, R3 ;  /* 0x000000ffff0d7224 */ /* 0x000fe200078e0003 */
[----:B---3--:R-:W-:Y:S01]  /*06e0*/  DMUL R18, R18, UR6 ;  /* 0x0000000612127c28 */ /* 0x008fe20008000000 */
[----:B------:R-:W1:Y:S01]  /*06f0*/  F2F.F64.F32 R16, R24 ;  /* 0x0000001800107310 */ /* 0x000e620000201800 */
[----:B0-----:R-:W-:-:S07]  /*0700*/  FMNMX R15, RZ, R10, PT ;  /* 0x0000000aff0f7209 */ /* 0x001fce0003800000 */
[----:B------:R1:W0:Y:S01]  /*0710*/  F2F.F32.F64 R8, R20 ;  /* 0x0000001400087310 */ /* 0x0002220000301000 */
[----:B------:R-:W-:-:S07]  /*0720*/  FADD R10, R4, R15 ;  /* 0x0000000f040a7221 */ /* 0x000fce0000000000 */
[----:B------:R-:W2:Y:S01]  /*0730*/  F2F.F32.F64 R18, R18 ;  /* 0x0000001200127310 */ /* 0x000ea20000301000 */
[----:B-1----:R-:W-:Y:S01]  /*0740*/  DMUL R20, R16, UR6 ;  /* 0x0000000610147c28 */ /* 0x002fe20008000000 */
[----:B------:R-:W-:Y:S01]  /*0750*/  UMOV UR6, 0xcd9e83e4 ;  /* 0xcd9e83e400067882 */ /* 0x000fe20000000000 */
[----:B------:R-:W-:Y:S01]  /*0760*/  UMOV UR7, 0x3ff0cfaa ;  /* 0x3ff0cfaa00077882 */ /* 0x000fe20000000000 */
[----:B0-----:R-:W-:-:S04]  /*0770*/  FMNMX R8, RZ, R8, PT ;  /* 0x00000008ff087209 */ /* 0x001fc80003800000 */
[----:B------:R-:W0:Y:S01]  /*0780*/  F2F.F64.F32 R10, R10 ;  /* 0x0000000a000a7310 */ /* 0x000e220000201800 */
[----:B------:R-:W-:Y:S01]  /*0790*/  FADD R8, R5, R8 ;  /* 0x0000000805087221 */ /* 0x000fe20000000000 */
[----:B--2---:R-:W-:-:S06]  /*07a0*/  FMNMX R5, RZ, R18, PT ;  /* 0x00000012ff057209 */ /* 0x004fcc0003800000 */
[----:B------:R-:W1:Y:S01]  /*07b0*/  F2F.F32.F64 R20, R20 ;  /* 0x0000001400147310 */ /* 0x000e620000301000 */
[----:B------:R-:W-:Y:S01]  /*07c0*/  FADD R15, R6, R5 ;  /* 0x00000005060f7221 */ /* 0x000fe20000000000 */
[----:B------:R-:W-:Y:S01]  /*07d0*/  FMNMX R5, RZ, R7, !PT ;  /* 0x00000007ff057209 */ /* 0x000fe20007800000 */
[----:B0-----:R-:W-:-:S05]  /*07e0*/  DMUL R16, R10, UR6 ;  /* 0x000000060a107c28 */ /* 0x001fca0008000000 */
[----:B------:R-:W-:Y:S01]  /*07f0*/  F2F.F64.F32 R6, R15 ;  /* 0x0000000f00067310 */ /* 0x000fe20000201800 */
[----:B-1----:R-:W-:-:S07]  /*0800*/  FMNMX R20, RZ, R20, PT ;  /* 0x00000014ff147209 */ /* 0x002fce0003800000 */
[----:B------:R-:W0:Y:S01]  /*0810*/  F2F.F64.F32 R10, R8 ;  /* 0x00000008000a7310 */ /* 0x000e220000201800 */
[----:B------:R-:W-:-:S07]  /*0820*/  FADD R18, R5, R20 ;  /* 0x0000001405127221 */ /* 0x000fce0000000000 */
[----:B------:R1:W-:Y:S01]  /*0830*/  F2F.F32.F64 R4, R16 ;  /* 0x0000001000047310 */ /* 0x0003e20000301000 */
[----:B0-----:R-:W-:-:S07]  /*0840*/  DMUL R10, R10, UR6 ;  /* 0x000000060a0a7c28 */ /* 0x001fce0008000000 */
[----:B------:R-:W0:Y:S01]  /*0850*/  F2F.F64.F32 R18, R18 ;  /* 0x0000001200127310 */ /* 0x000e220000201800 */
[----:B-1----:R-:W-:-:S07]  /*0860*/  DMUL R16, R6, UR6 ;  /* 0x0000000606107c28 */ /* 0x002fce0008000000 */
[----:B------:R-:W-:Y:S01]  /*0870*/  F2F.F32.F64 R5, R10 ;  /* 0x0000000a00057310 */ /* 0x000fe20000301000 */
[----:B0-----:R-:W-:-:S07]  /*0880*/  DMUL R20, R18, UR6 ;  /* 0x0000000612147c28 */ /* 0x001fce0008000000 */
[----:B------:R-:W-:Y:S01]  /*0890*/  F2F.F32.F64 R6, R16 ;  /* 0x0000001000067310 */ /* 0x000fe20000301000 */
[----:B------:R-:W-:-:S07]  /*08a0*/  MOV R19, R9 ;  /* 0x0000000900137202 */ /* 0x000fce0000000f00 */
[----:B------:R-:W0:Y:S02]  /*08b0*/  F2F.F32.F64 R7, R20 ;  /* 0x0000001400077310 */ /* 0x000e240000301000 */
[----:B0-----:R0:W-:Y:S02]  /*08c0*/  STG.E.128 desc[UR4][R22.64], R4 ;  /* 0x0000000416007986 */ /* 0x0011e4000c101d04 */
.L_x_4:
[----:B------:R-:W-:Y:S05]  /*08d0*/  BSYNC.RECONVERGENT B0 ;  /* 0x0000000000007941 */ /* 0x000fea0003800200 */
.L_x_3:
[----:B------:R-:W-:Y:S05]  /*08e0*/  @!P0 EXIT ;  /* 0x000000000000894d */ /* 0x000fea0003800000 */
[----:B------:R-:W-:Y:S01]  /*08f0*/  IMAD.SHL.U32 R17, R14, 0x10, RZ ;  /* 0x000000100e117824 */ /* 0x000fe200078e00ff */
[----:B------:R-:W-:Y:S01]  /*0900*/  SHF.R.U32.HI R15, RZ, 0x1c, R14 ;  /* 0x0000001cff0f7819 */ /* 0x000fe2000001160e */
[----:B------:R-:W1:Y:S06]  /*0910*/  LDCU.128 UR8, c[0x0][0x380] ;  /* 0x00007000ff0877ac */ /* 0x000e6c0008000c00 */
.L_x_5:
[C---:B------:R-:W-:Y:S02]  /*0920*/  SHF.L.U32 R16, R19.reuse, 0x4, RZ ;  /* 0x0000000413107819 */ /* 0x040fe400000006ff */
[----:B------:R-:W-:Y:S02]  /*0930*/  SHF.L.U64.HI R18, R19, 0x4, R13 ;  /* 0x0000000413127819 */ /* 0x000fe4000001020d */
[----:B-1----:R-:W-:-:S04]  /*0940*/  IADD3 R8, P0, PT, R16, UR8, RZ ;  /* 0x0000000810087c10 */ /* 0x002fc8000ff1e0ff */
[----:B------:R-:W-:-:S05]  /*0950*/  IADD3.X R9, PT, PT, R18, UR9, RZ, P0, !PT ;  /* 0x0000000912097c10 */ /* 0x000fca00087fe4ff */
[----:B0-2---:R-:W2:Y:S01]  /*0960*/  LDG.E.128 R4, desc[UR4][R8.64] ;  /* 0x0000000408047981 */ /* 0x005ea2000c1e1d00 */
[----:B------:R-:W-:Y:S01]  /*0970*/  UMOV UR6, 0x471b4784 ;  /* 0x471b478400067882 */ /* 0x000fe20000000000 */
[----:B------:R-:W-:Y:S01]  /*0980*/  UMOV UR7, 0x3ffac5ac ;  /* 0x3ffac5ac00077882 */ /* 0x000fe20000000000 */
[----:B------:R-:W-:Y:S01]  /*0990*/  UMOV UR12, 0xcd9e83e4 ;  /* 0xcd9e83e4000c7882 */ /* 0x000fe20000000000 */
[----:B------:R-:W-:Y:S01]  /*09a0*/  UMOV UR13, 0x3ff0cfaa ;  /* 0x3ff0cfaa000d7882 */ /* 0x000fe20000000000 */
[----:B--2---:R-:W-:Y:S01]  /*09b0*/  FMUL R2, R4, 1.4426950216293334961 ;  /* 0x3fb8aa3b04027820 */ /* 0x004fe20000400000 */
[----:B------:R-:W-:Y:S01]  /*09c0*/  FMUL R22, R5, 1.4426950216293334961 ;  /* 0x3fb8aa3b05167820 */ /* 0x000fe20000400000 */
[----:B------:R-:W-:Y:S01]  /*09d0*/  FMUL R20, R6, 1.4426950216293334961 ;  /* 0x3fb8aa3b06147820 */ /* 0x000fe20000400000 */
[----:B------:R-:W-:Y:S01]  /*09e0*/  FMUL R25, R7, 1.4426950216293334961 ;  /* 0x3fb8aa3b07197820 */ /* 0x000fe20000400000 */
[----:B------:R-:W-:Y:S02]  /*09f0*/  FMNMX R4, RZ, R4, !PT ;  /* 0x00000004ff047209 */ /* 0x000fe40007800000 */
[----:B------:R-:W-:-:S02]  /*0a00*/  FSETP.GEU.AND P0, PT, R2, -126, PT ;  /* 0xc2fc00000200780b */ /* 0x000fc40003f0e000 */
[----:B------:R-:W-:Y:S02]  /*0a10*/  FSETP.GEU.AND P1, PT, R22, -126, PT ;  /* 0xc2fc00001600780b */ /* 0x000fe40003f2e000 */
        /* <DEDUP_REMOVED lines=11> */
[----:B------:R-:W-:-:S04]  /*0ad0*/  FADD R21, R3, -1 ;  /* 0xbf80000003157421 */ /* 0x000fc80000000000 */
[----:B------:R-:W0:Y:S01]  /*0ae0*/  F2F.F64.F32 R10, R21 ;  /* 0x00000015000a7310 */ /* 0x000e220000201800 */
[----:B-1----:R-:W-:Y:S01]  /*0af0*/  @!P1 FMUL R23, R23, R23 ;  /* 0x0000001717179220 */ /* 0x002fe20000400000 */
[----:B------:R-:W-:-:S03]  /*0b00*/  IADD3 R8, P1, PT, R17, R8, RZ ;  /* 0x0000000811087210 */ /* 0x000fc60007f3e0ff */
[----:B------:R-:W-:Y:S01]  /*0b10*/  FADD R2, R23, -1 ;  /* 0xbf80000017027421 */ /* 0x000fe20000000000 */
[----:B------:R-:W-:Y:S01]  /*0b20*/  @!P0 FMUL R25, R25, 0.5 ;  /* 0x3f00000019198820 */ /* 0x000fe20000400000 */
[----:B------:R-:W-:Y:S02]  /*0b30*/  IMAD.X R9, R15, 0x1, R9, P1 ;  /* 0x000000010f097824 */ /* 0x000fe400008e0609 */
[----:B--2---:R-:W-:Y:S01]  /*0b40*/  @!P2 FMUL R20, R20, R20 ;  /* 0x000000141414a220 */ /* 0x004fe20000400000 */
[----:B------:R-:W1:Y:S03]  /*0b50*/  MUFU.EX2 R24, R25 ;  /* 0x0000001900187308 */ /* 0x000e660000000800 */
[----:B------:R-:W-:Y:S01]  /*0b60*/  FADD R26, R20, -1 ;  /* 0xbf800000141a7421 */ /* 0x000fe20000000000 */
[----:B0-----:R-:W-:-:S04]  /*0b70*/  DMUL R10, R10, UR6 ;  /* 0x000000060a0a7c28 */ /* 0x001fc80008000000 */
[----:B------:R-:W0:Y:S08]  /*0b80*/  F2F.F64.F32 R2, R2 ;  /* 0x0000000200027310 */ /* 0x000e300000201800 */
[----:B------:R-:W2:Y:S01]  /*0b90*/  F2F.F32.F64 R10, R10 ;  /* 0x0000000a000a7310 */ /* 0x000ea20000301000 */
[----:B-1----:R-:W-:-:S04]  /*0ba0*/  @!P0 FMUL R24, R24, R24 ;  /* 0x0000001818188220 */ /* 0x002fc80000400000 */
[----:B------:R-:W-:Y:S01]  /*0bb0*/  FADD R27, R24, -1 ;  /* 0xbf800000181b7421 */ /* 0x000fe20000000000 */
[----:B0-----:R-:W-:Y:S02]  /*0bc0*/  DMUL R22, R2, UR6 ;  /* 0x0000000602167c28 */ /* 0x001fe40008000000 */
[----:B------:R-:W0:Y:S01]  /*0bd0*/  F2F.F64.F32 R20, R26 ;  /* 0x0000001a00147310 */ /* 0x000e220000201800 */
[----:B--2---:R-:W-:-:S07]  /*0be0*/  FMNMX R25, RZ, R10, PT ;  /* 0x0000000aff197209 */ /* 0x004fce0003800000 */
[----:B------:R-:W1:Y:S01]  /*0bf0*/  F2F.F64.F32 R2, R27 ;  /* 0x0000001b00027310 */ /* 0x000e620000201800 */
[----:B------:R-:W-:Y:S01]  /*0c00*/  FADD R10, R4, R25 ;  /* 0x00000019040a7221 */ /* 0x000fe20000000000 */
[----:B0-----:R-:W-:-:S06]  /*0c10*/  DMUL R20, R20, UR6 ;  /* 0x0000000614147c28 */ /* 0x001fcc0008000000 */
[----:B------:R-:W0:Y:S01]  /*0c20*/  F2F.F32.F64 R22, R22 ;  /* 0x0000001600167310 */ /* 0x000e220000301000 */
[----:B-1----:R-:W-:-:S07]  /*0c30*/  DMUL R2, R2, UR6 ;  /* 0x0000000602027c28 */ /* 0x002fce0008000000 */
[----:B------:R-:W1:Y:S01]  /*0c40*/  F2F.F64.F32 R10, R10 ;  /* 0x0000000a000a7310 */ /* 0x000e620000201800 */
[----:B0-----:R-:W-:-:S07]  /*0c50*/  FMNMX R22, RZ, R22, PT ;  /* 0x00000016ff167209 */ /* 0x001fce0003800000 */
[----:B------:R-:W0:Y:S01]  /*0c60*/  F2F.F32.F64 R20, R20 ;  /* 0x0000001400147310 */ /* 0x000e220000301000 */
[----:B-1----:R-:W-:-:S07]  /*0c70*/  DMUL R24, R10, UR12 ;  /* 0x0000000c0a187c28 */ /* 0x002fce0008000000 */
[----:B------:R1:W2:Y:S01]  /*0c80*/  F2F.F32.F64 R2, R2 ;  /* 0x0000000200027310 */ /* 0x0002a20000301000 */
[----:B------:R-:W-:Y:S01]  /*0c90*/  FADD R11, R5, R22 ;  /* 0x00000016050b7221 */ /* 0x000fe20000000000 */
[----:B0-----:R-:W-:-:S06]  /*0ca0*/  FMNMX R5, RZ, R20, PT ;  /* 0x00000014ff057209 */ /* 0x001fcc0003800000 */
[----:B------:R-:W0:Y:S01]  /*0cb0*/  F2F.F64.F32 R10, R11 ;  /* 0x0000000b000a7310 */ /* 0x000e220000201800 */
[----:B-1----:R-:W-:Y:S01]  /*0cc0*/  FMNMX R3, RZ, R7, !PT ;  /* 0x00000007ff037209 */ /* 0x002fe20007800000 */
[----:B------:R-:W-:Y:S01]  /*0cd0*/  FADD R26, R6, R5 ;  /* 0x00000005061a7221 */ /* 0x000fe20000000000 */
[----:B--2---:R-:W-:-:S05]  /*0ce0*/  FMNMX R2, RZ, R2, PT ;  /* 0x00000002ff027209 */ /* 0x004fca0003800000 */
[----:B------:R-:W1:Y:S01]  /*0cf0*/  F2F.F64.F32 R6, R26 ;  /* 0x0000001a00067310 */ /* 0x000e620000201800 */
[----:B------:R-:W-:Y:S01]  /*0d00*/  FADD R27, R3, R2 ;  /* 0x00000002031b7221 */ /* 0x000fe20000000000 */
[----:B0-----:R-:W-:-:S06]  /*0d10*/  DMUL R20, R10, UR12 ;  /* 0x0000000c0a147c28 */ /* 0x001fcc0008000000 */
[----:B------:R-:W0:Y:S01]  /*0d20*/  F2F.F64.F32 R2, R27 ;  /* 0x0000001b00027310 */ /* 0x000e220000201800 */
[----:B-1----:R-:W-:-:S07]  /*0d30*/  DMUL R22, R6, UR12 ;  /* 0x0000000c06167c28 */ /* 0x002fce0008000000 */
[----:B------:R0:W-:Y:S08]  /*0d40*/  F2F.F32.F64 R4, R24 ;  /* 0x0000001800047310 */ /* 0x0001f00000301000 */
[----:B------:R-:W-:Y:S01]  /*0d50*/  F2F.F32.F64 R5, R20 ;  /* 0x0000001400057310 */ /* 0x000fe20000301000 */
[----:B0-----:R-:W-:Y:S01]  /*0d60*/  DMUL R24, R2, UR12 ;  /* 0x0000000c02187c28 */ /* 0x001fe20008000000 */
[----:B------:R-:W-:-:S06]  /*0d70*/  IADD3 R2, P0, PT, R16, UR10, RZ ;  /* 0x0000000a10027c10 */ /* 0x000fcc000ff1e0ff */
[----:B------:R-:W-:Y:S01]  /*0d80*/  F2F.F32.F64 R6, R22 ;  /* 0x0000001600067310 */ /* 0x000fe20000301000 */
[----:B------:R-:W-:-:S07]  /*0d90*/  IADD3.X R3, PT, PT, R18, UR11, RZ, P0, !PT ;  /* 0x0000000b12037c10 */ /* 0x000fce00087fe4ff */
[----:B------:R-:W0:Y:S02]  /*0da0*/  F2F.F32.F64 R7, R24 ;  /* 0x0000001800077310 */ /* 0x000e240000301000 */
[----:B0-----:R0:W-:Y:S04]  /*0db0*/  STG.E.128 desc[UR4][R2.64], R4 ;  /* 0x0000000402007986 */ /* 0x0011e8000c101d04 */
[----:B------:R-:W2:Y:S02]  /*0dc0*/  LDG.E.128 R8, desc[UR4][R8.64] ;  /* 0x0000000408087981 */ /* 0x000ea4000c1e1d00 */
[----:B--2---:R-:W-:Y:S01]  /*0dd0*/  FMUL R16, R8, 1.4426950216293334961 ;  /* 0x3fb8aa3b08107820 */ /* 0x004fe20000400000 */
[----:B------:R-:W-:Y:S01]  /*0de0*/  FMUL R21, R9, 1.4426950216293334961 ;  /* 0x3fb8aa3b09157820 */ /* 0x000fe20000400000 */
[----:B------:R-:W-:Y:S01]  /*0df0*/  FMUL R18, R10, 1.4426950216293334961 ;  /* 0x3fb8aa3b0a127820 */ /* 0x000fe20000400000 */
[----:B------:R-:W-:Y:S01]  /*0e00*/  FMUL R26, R11, 1.4426950216293334961 ;  /* 0x3fb8aa3b0b1a7820 */ /* 0x000fe20000400000 */
[----:B------:R-:W-:-:S02]  /*0e10*/  FMNMX R9, RZ, R9, !PT ;  /* 0x00000009ff097209 */ /* 0x000fc40007800000 */
[----:B------:R-:W-:Y:S02]  /*0e20*/  FSETP.GEU.AND P0, PT, R16, -126, PT ;  /* 0xc2fc00001000780b */ /* 0x000fe40003f0e000 */
[----:B------:R-:W-:Y:S02]  /*0e30*/  FSETP.GEU.AND P1, PT, R21, -126, PT ;  /* 0xc2fc00001500780b */ /* 0x000fe40003f2e000 */
[----:B------:R-:W-:Y:S02]  /*0e40*/  FSETP.GEU.AND P2, PT, R18, -126, PT ;  /* 0xc2fc00001200780b */ /* 0x000fe40003f4e000 */
[----:B------:R-:W-:Y:S02]  /*0e50*/  FMNMX R8, RZ, R8, !PT ;  /* 0x00000008ff087209 */ /* 0x000fe40007800000 */
[----:B------:R-:W-:-:S05]  /*0e60*/  FMNMX R10, RZ, R10, !PT ;  /* 0x0000000aff0a7209 */ /* 0x000fca0007800000 */
[----:B------:R-:W-:Y:S02]  /*0e70*/  @!P0 FMUL R16, R16, 0.5 ;  /* 0x3f00000010108820 */ /* 0x000fe40000400000 */
[----:B------:R-:W-:Y:S02]  /*0e80*/  @!P1 FMUL R21, R21, 0.5 ;  /* 0x3f00000015159820 */ /* 0x000fe40000400000 */
[----:B------:R-:W1:Y:S01]  /*0e90*/  MUFU.EX2 R20, R16 ;  /* 0x0000001000147308 */ /* 0x000e620000000800 */
[----:B------:R-:W-:-:S07]  /*0ea0*/  @!P2 FMUL R18, R18, 0.5 ;  /* 0x3f0000001212a820 */ /* 0x000fce0000400000 */
[----:B0-----:R-:W0:Y:S08]  /*0eb0*/  MUFU.EX2 R4, R21 ;  /* 0x0000001500047308 */ /* 0x001e300000000800 */
[----:B------:R-:W2:Y:S01]  /*0ec0*/  MUFU.EX2 R18, R18 ;  /* 0x0000001200127308 */ /* 0x000ea20000000800 */
[----:B-1----:R-:W-:Y:S01]  /*0ed0*/  @!P0 FMUL R20, R20, R20 ;  /* 0x0000001414148220 */ /* 0x002fe20000400000 */
[----:B------:R-:W-:-:S03]  /*0ee0*/  FSETP.GEU.AND P0, PT, R26, -126, PT ;  /* 0xc2fc00001a00780b */ /* 0x000fc60003f0e000 */
[----:B------:R-:W-:Y:S01]  /*0ef0*/  FADD R6, R20, -1 ;  /* 0xbf80000014067421 */ /* 0x000fe20000000000 */
[----:B0-----:R-:W-:-:S05]  /*0f00*/  @!P1 FMUL R4, R4, R4 ;  /* 0x0000000404049220 */ /* 0x001fca0000400000 */
[----:B------:R-:W0:Y:S01]  /*0f10*/  F2F.F64.F32 R6, R6 ;  /* 0x0000000600067310 */ /* 0x000e220000201800 */
[----:B------:R-:W-:-:S03]  /*0f20*/  FADD R4, R4, -1 ;  /* 0xbf80000004047421 */ /* 0x000fc60000000000 */
[----:B------:R-:W-:Y:S01]  /*0f30*/  @!P0 FMUL R26, R26, 0.5 ;  /* 0x3f0000001a1a8820 */ /* 0x000fe20000400000 */
[----:B--2---:R-:W-:-:S03]  /*0f40*/  @!P2 FMUL R18, R18, R18 ;  /* 0x000000121212a220 */ /* 0x004fc60000400000 */
[----:B------:R-:W1:Y:S01]  /*0f50*/  MUFU.EX2 R27, R26 ;  /* 0x0000001a001b7308 */ /* 0x000e620000000800 */
[----:B------:R-:W-:Y:S01]  /*0f60*/  FADD R18, R18, -1 ;  /* 0xbf80000012127421 */ /* 0x000fe20000000000 */
[----:B0-----:R-:W-:-:S06]  /*0f70*/  DMUL R22, R6, UR6 ;  /* 0x0000000606167c28 */ /* 0x001fcc0008000000 */
[----:B------:R-:W0:Y:S08]  /*0f80*/  F2F.F64.F32 R4, R4 ;  /* 0x0000000400047310 */ /* 0x000e300000201800 */
[----:B------:R-:W2:Y:S01]  /*0f90*/  F2F.F64.F32 R20, R18 ;  /* 0x0000001200147310 */ /* 0x000ea20000201800 */
[----:B-1----:R-:W-:Y:S01]  /*0fa0*/  @!P0 FMUL R27, R27, R27 ;  /* 0x0000001b1b1b8220 */ /* 0x002fe20000400000 */
[----:B------:R-:W-:-:S03]  /*0fb0*/  IADD3 R2, P0, PT, R17, R2, RZ ;  /* 0x0000000211027210 */ /* 0x000fc60007f1e0ff */
[----:B------:R-:W-:Y:S01]  /*0fc0*/  FADD R6, R27, -1 ;  /* 0xbf8000001b067421 */ /* 0x000fe20000000000 */
[----:B0-----:R-:W-:Y:S02]  /*0fd0*/  DMUL R24, R4, UR6 ;  /* 0x0000000604187c28 */ /* 0x001fe40008000000 */
[----:B------:R-:W0:Y:S01]  /*0fe0*/  F2F.F32.F64 R22, R22 ;  /* 0x0000001600167310 */ /* 0x000e220000301000 */
[----:B------:R-:W-:Y:S01]  /*0ff0*/  IMAD.X R3, R15, 0x1, R3, P0 ;  /* 0x000000010f037824 */ /* 0x000fe200000e0603 */
[----:B------:R-:W-:-:S04]  /*1000*/  LEA R19, P0, R14, R19, 0x1 ;  /* 0x000000130e137211 */ /* 0x000fc800078008ff */
[----:B------:R-:W-:Y:S01]  /*1010*/  LEA.HI.X R13, R14, R13, RZ, 0x1, P0 ;  /* 0x0000000d0e0d7211 */ /* 0x000fe200000f0cff */
[----:B--2---:R-:W-:Y:S01]  /*1020*/  DMUL R20, R20, UR6 ;  /* 0x0000000614147c28 */ /* 0x004fe20008000000 */
[----:B------:R-:W1:Y:S01]  /*1030*/  F2F.F64.F32 R6, R6 ;  /* 0x0000000600067310 */ /* 0x000e620000201800 */
[----:B------:R-:W-:-:S04]  /*1040*/  ISETP.GE.U32.AND P0, PT, R19, R0, PT ;  /* 0x000000001300720c */ /* 0x000fc80003f06070 */
[----:B------:R-:W-:Y:S02]  /*1050*/  ISETP.GE.U32.AND.EX P0, PT, R13, R12, PT, P0 ;  /* 0x0000000c0d00720c */ /* 0x000fe40003f06100 */
[----:B0-----:R-:W-:Y:S01]  /*1060*/  FMNMX R5, RZ, R22, PT ;  /* 0x00000016ff057209 */ /* 0x001fe20003800000 */
[----:B------:R-:W0:Y:S04]  /*1070*/  F2F.F32.F64 R16, R24 ;  /* 0x0000001800107310 */ /* 0x000e280000301000 */
[----:B------:R-:W-:Y:S01]  /*1080*/  FADD R8, R8, R5 ;  /* 0x0000000508087221 */ /* 0x000fe20000000000 */
[----:B-1----:R-:W-:-:S03]  /*1090*/  DMUL R22, R6, UR6 ;  /* 0x0000000606167c28 */ /* 0x002fc60008000000 */
[----:B------:R-:W1:Y:S01]  /*10a0*/  F2F.F32.F64 R20, R20 ;  /* 0x0000001400147310 */ /* 0x000e620000301000 */
[----:B0-----:R-:W-:-:S07]  /*10b0*/  FMNMX R16, RZ, R16, PT ;  /* 0x00000010ff107209 */ /* 0x001fce0003800000 */
[----:B------:R0:W2:Y:S01]  /*10c0*/  F2F.F64.F32 R4, R8 ;  /* 0x0000000800047310 */ /* 0x0000a20000201800 */
[----:B------:R-:W-:Y:S01]  /*10d0*/  FADD R7, R9, R16 ;  /* 0x0000001009077221 */ /* 0x000fe20000000000 */
[----:B-1----:R-:W-:-:S06]  /*10e0*/  FMNMX R9, RZ, R20, PT ;  /* 0x00000014ff097209 */ /* 0x002fcc0003800000 */
[----:B------:R-:W1:Y:S01]  /*10f0*/  F2F.F32.F64 R22, R22 ;  /* 0x0000001600167310 */ /* 0x000e620000301000 */
[----:B0-----:R-:W-:Y:S01]  /*1100*/  FMNMX R8, RZ, R11, !PT ;  /* 0x0000000bff087209 */ /* 0x001fe20007800000 */
[----:B------:R-:W-:Y:S01]  /*1110*/  FADD R16, R10, R9 ;  /* 0x000000090a107221 */ /* 0x000fe20000000000 */
[----:B--2---:R-:W-:-:S05]  /*1120*/  DMUL R4, R4, UR12 ;  /* 0x0000000c04047c28 */ /* 0x004fca0008000000 */
[----:B------:R-:W0:Y:S01]  /*1130*/  F2F.F64.F32 R6, R7 ;  /* 0x0000000700067310 */ /* 0x000e220000201800 */
[----:B-1----:R-:W-:-:S07]  /*1140*/  FMNMX R9, RZ, R22, PT ;  /* 0x00000016ff097209 */ /* 0x002fce0003800000 */
[----:B------:R-:W1:Y:S01]  /*1150*/  F2F.F64.F32 R10, R16 ;  /* 0x00000010000a7310 */ /* 0x000e620000201800 */
[----:B------:R-:W-:Y:S01]  /*1160*/  FADD R18, R8, R9 ;  /* 0x0000000908127221 */ /* 0x000fe20000000000 */
[----:B0-----:R-:W-:-:S06]  /*1170*/  DMUL R20, R6, UR12 ;  /* 0x0000000c06147c28 */ /* 0x001fcc0008000000 */
[----:B------:R-:W0:Y:S01]  /*1180*/  F2F.F64.F32 R8, R18 ;  /* 0x0000001200087310 */ /* 0x000e220000201800 */
[----:B-1----:R-:W-:-:S07]  /*1190*/  DMUL R10, R10, UR12 ;  /* 0x0000000c0a0a7c28 */ /* 0x002fce0008000000 */
[----:B------:R-:W-:Y:S01]  /*11a0*/  F2F.F32.F64 R4, R4 ;  /* 0x0000000400047310 */ /* 0x000fe20000301000 */
[----:B0-----:R-:W-:-:S07]  /*11b0*/  DMUL R8, R8, UR12 ;  /* 0x0000000c08087c28 */ /* 0x001fce0008000000 */
[----:B------:R-:W-:Y:S08]  /*11c0*/  F2F.F32.F64 R5, R20 ;  /* 0x0000001400057310 */ /* 0x000ff00000301000 */
[----:B------:R-:W-:Y:S08]  /*11d0*/  F2F.F32.F64 R6, R10 ;  /* 0x0000000a00067310 */ /* 0x000ff00000301000 */
[----:B------:R-:W0:Y:S02]  /*11e0*/  F2F.F32.F64 R7, R8 ;  /* 0x0000000800077310 */ /* 0x000e240000301000 */
[----:B0-----:R2:W-:Y:S01]  /*11f0*/  STG.E.128 desc[UR4][R2.64], R4 ;  /* 0x0000000402007986 */ /* 0x0015e2000c101d04 */
[----:B------:R-:W-:Y:S05]  /*1200*/  @!P0 BRA `(.L_x_5) ;  /* 0xfffffff400c48947 */ /* 0x000fea000383ffff */
[----:B------:R-:W-:Y:S05]  /*1210*/  EXIT ;  /* 0x000000000000794d */ /* 0x000fea0003800000 */
        .weak           $__internal_0_$__cuda_sm20_div_u64
        .type           $__internal_0_$__cuda_sm20_div_u64,@function
        .size           $__internal_0_$__cuda_sm20_div_u64,(.L_x_7 - $__internal_0_$__cuda_sm20_div_u64)
$__internal_0_$__cuda_sm20_div_u64:
[----:B------:R-:W-:-:S04]  /*1220*/  MOV R15, RZ ;  /* 0x000000ff000f7202 */ /* 0x000fc80000000f00 */
[----:B------:R-:W0:Y:S08]  /*1230*/  I2F.U64.RP R8, R14 ;  /* 0x0000000e00087312 */ /* 0x000e300000309000 */
[----:B0-----:R-:W0:Y:S02]  /*1240*/  MUFU.RCP R8, R8 ;  /* 0x0000000800087308 */ /* 0x001e240000001000 */
[----:B0-----:R-:W-:-:S06]  /*1250*/  VIADD R4, R8, 0x1ffffffe ;  /* 0x1ffffffe08047836 */ /* 0x001fcc0000000000 */
[----:B------:R-:W0:Y:S02]  /*1260*/  F2I.U64.TRUNC R4, R4 ;  /* 0x0000000400047311 */ /* 0x000e24000020d800 */
[----:B0-----:R-:W-:-:S04]  /*1270*/  IMAD.WIDE.U32 R16, R4, R14, RZ ;  /* 0x0000000e04107225 */ /* 0x001fc800078e00ff */
[----:B------:R-:W-:Y:S01]  /*1280*/  IMAD R17, R5, R14, R17 ;  /* 0x0000000e05117224 */ /* 0x000fe200078e0211 */
[----:B------:R-:W-:-:S05]  /*1290*/  IADD3 R21, P0, PT, RZ, -R16, RZ ;  /* 0x80000010ff157210 */ /* 0x000fca0007f1e0ff */
[----:B------:R-:W-:-:S04]  /*12a0*/  IMAD.HI.U32 R16, R4, R21, RZ ;  /* 0x0000001504107227 */ /* 0x000fc800078e00ff */
[----:B------:R-:W-:Y:S01]  /*12b0*/  IMAD.X R23, RZ, RZ, ~R17, P0 ;  /* 0x000000ffff177224 */ /* 0x000fe200000e0e11 */
[----:B------:R-:W-:-:S03]  /*12c0*/  MOV R17, R4 ;  /* 0x0000000400117202 */ /* 0x000fc60000000f00 */
[-C--:B------:R-:W-:Y:S02]  /*12d0*/  IMAD R15, R5, R23.reuse, RZ ;  /* 0x00000017050f7224 */ /* 0x080fe400078e02ff */
[----:B------:R-:W-:-:S04]  /*12e0*/  IMAD.WIDE.U32 R16, P0, R4, R23, R16 ;  /* 0x0000001704107225 */ /* 0x000fc80007800010 */
[----:B------:R-:W-:-:S04]  /*12f0*/  IMAD.HI.U32 R23, R5, R23, RZ ;  /* 0x0000001705177227 */ /* 0x000fc800078e00ff */
[----:B------:R-:W-:-:S04]  /*1300*/  IMAD.HI.U32 R16, P1, R5, R21, R16 ;  /* 0x0000001505107227 */ /* 0x000fc80007820010 */
[----:B------:R-:W-:Y:S01]  /*1310*/  IMAD.X R8, R23, 0x1, R5, P0 ;  /* 0x0000000117087824 */ /* 0x000fe200000e0605 */
[----:B------:R-:W-:-:S04]  /*1320*/  IADD3 R17, P2, PT, R15, R16, RZ ;  /* 0x000000100f117210 */ /* 0x000fc80007f5e0ff */
[----:B------:R-:W-:Y:S01]  /*1330*/  IADD3.X R15, PT, PT, RZ, RZ, R8, P2, P1 ;  /* 0x000000ffff0f7210 */ /* 0x000fe200017e2408 */
[----:B------:R-:W-:-:S03]  /*1340*/  IMAD.WIDE.U32 R4, R17, R14, RZ ;  /* 0x0000000e11047225 */ /* 0x000fc600078e00ff */
[----:B------:R-:W-:Y:S01]  /*1350*/  IADD3 R21, P0, PT, RZ, -R4, RZ ;  /* 0x80000004ff157210 */ /* 0x000fe20007f1e0ff */
[----:B------:R-:W-:-:S04]  /*1360*/  IMAD R4, R15, R14, R5 ;  /* 0x0000000e0f047224 */ /* 0x000fc800078e0205 */
[----:B------:R-:W-:-:S04]  /*1370*/  IMAD.HI.U32 R16, R17, R21, RZ ;  /* 0x0000001511107227 */ /* 0x000fc800078e00ff */
[----:B------:R-:W-:-:S04]  /*1380*/  IMAD.X R4, RZ, RZ, ~R4, P0 ;  /* 0x000000ffff047224 */ /* 0x000fc800000e0e04 */
[----:B------:R-:W-:-:S04]  /*1390*/  IMAD.WIDE.U32 R16, P0, R17, R4, R16 ;  /* 0x0000000411107225 */ /* 0x000fc80007800010 */
[C---:B------:R-:W-:Y:S02]  /*13a0*/  IMAD R5, R15.reuse, R4, RZ ;  /* 0x000000040f057224 */ /* 0x040fe400078e02ff */
[----:B------:R-:W-:-:S04]  /*13b0*/  IMAD.HI.U32 R8, P1, R15, R21, R16 ;  /* 0x000000150f087227 */ /* 0x000fc80007820010 */
[----:B------:R-:W-:Y:S01]  /*13c0*/  IMAD.HI.U32 R4, R15, R4, RZ ;  /* 0x000000040f047227 */ /* 0x000fe200078e00ff */
[----:B------:R-:W-:-:S03]  /*13d0*/  IADD3 R8, P2, PT, R5, R8, RZ ;  /* 0x0000000805087210 */ /* 0x000fc60007f5e0ff */
[----:B------:R-:W-:Y:S01]  /*13e0*/  IMAD.MOV.U32 R5, RZ, RZ, RZ ;  /* 0x000000ffff057224 */ /* 0x000fe200078e00ff */
[----:B------:R-:W-:Y:S01]  /*13f0*/  IADD3.X R15, PT, PT, R4, R15, RZ, P0, !PT ;  /* 0x0000000f040f7210 */ /* 0x000fe200007fe4ff */
[----:B------:R-:W-:-:S03]  /*1400*/  IMAD.HI.U32 R4, R8, R11, RZ ;  /* 0x0000000b08047227 */ /* 0x000fc600078e00ff */
[----:B------:R-:W-:Y:S01]  /*1410*/  IADD3.X R10, PT, PT, RZ, RZ, R15, P2, P1 ;  /* 0x000000ffff0a7210 */ /* 0x000fe200017e240f */
[----:B------:R-:W-:-:S04]  /*1420*/  IMAD.WIDE.U32 R4, R8, R7, R4 ;  /* 0x0000000708047225 */ /* 0x000fc800078e0004 */
[C---:B------:R-:W-:Y:S02]  /*1430*/  IMAD R15, R10.reuse, R7, RZ ;  /* 0x000000070a0f7224 */ /* 0x040fe400078e02ff */
[----:B------:R-:W-:-:S04]  /*1440*/  IMAD.HI.U32 R4, P0, R10, R11, R4 ;  /* 0x0000000b0a047227 */ /* 0x000fc80007800004 */
[----:B------:R-:W-:Y:S01]  /*1450*/  IMAD.HI.U32 R10, R10, R7, RZ ;  /* 0x000000070a0a7227 */ /* 0x000fe200078e00ff */
[----:B------:R-:W-:-:S03]  /*1460*/  IADD3 R15, P1, PT, R15, R4, RZ ;  /* 0x000000040f0f7210 */ /* 0x000fc60007f3e0ff */
[----:B------:R-:W-:-:S05]  /*1470*/  IMAD.X R4, RZ, RZ, R10, P0 ;  /* 0x000000ffff047224 */ /* 0x000fca00000e060a */
[----:B------:R-:W-:Y:S01]  /*1480*/  IADD3.X R17, PT, PT, RZ, R4, RZ, P1, !PT ;  /* 0x00000004ff117210 */ /* 0x000fe20000ffe4ff */
[----:B------:R-:W-:-:S04]  /*1490*/  IMAD.WIDE.U32 R4, R15, R14, RZ ;  /* 0x0000000e0f047225 */ /* 0x000fc800078e00ff */
[-C--:B------:R-:W-:Y:S01]  /*14a0*/  IMAD R8, R17, R14.reuse, R5 ;  /* 0x0000000e11087224 */ /* 0x080fe200078e0205 */
[----:B------:R-:W-:Y:S02]  /*14b0*/  IADD3 R11, P0, PT, -R4, R11, RZ ;  /* 0x0000000b040b7210 */ /* 0x000fe40007f1e1ff */
[----:B------:R-:W-:Y:S02]  /*14c0*/  IADD3 R4, P2, PT, R15, 0x1, RZ ;  /* 0x000000010f047810 */ /* 0x000fe40007f5e0ff */
[----:B------:R-:W-:Y:S01]  /*14d0*/  IADD3 R5, P1, PT, -R14, R11, RZ ;  /* 0x0000000b0e057210 */ /* 0x000fe20007f3e1ff */
[----:B------:R-:W-:Y:S01]  /*14e0*/  IMAD.X R10, R7, 0x1, ~R8, P0 ;  /* 0x00000001070a7824 */ /* 0x000fe200000e0e08 */
[----:B------:R-:W-:Y:S01]  /*14f0*/  ISETP.GE.U32.AND P0, PT, R11, R14, PT ;  /* 0x0000000e0b00720c */ /* 0x000fe20003f06070 */
[----:B------:R-:W-:-:S03]  /*1500*/  IMAD.X R8, RZ, RZ, R17, P2 ;  /* 0x000000ffff087224 */ /* 0x000fc600010e0611 */
[C---:B------:R-:W-:Y:S02]  /*1510*/  ISETP.GE.U32.AND.EX P0, PT, R10.reuse, RZ, PT, P0 ;  /* 0x000000ff0a00720c */ /* 0x040fe40003f06100 */
[----:B------:R-:W-:Y:S02]  /*1520*/  IADD3.X R7, PT, PT, R10, -0x1, RZ, P1, !PT ;  /* 0xffffffff0a077810 */ /* 0x000fe40000ffe4ff */
[----:B------:R-:W-:Y:S02]  /*1530*/  SEL R5, R5, R11, P0 ;  /* 0x0000000b05057207 */ /* 0x000fe40000000000 */
[----:B------:R-:W-:Y:S02]  /*1540*/  SEL R15, R4, R15, P0 ;  /* 0x0000000f040f7207 */ /* 0x000fe40000000000 */
[----:B------:R-:W-:Y:S02]  /*1550*/  SEL R7, R7, R10, P0 ;  /* 0x0000000a07077207 */ /* 0x000fe40000000000 */
[----:B------:R-:W-:-:S02]  /*1560*/  SEL R8, R8, R17, P0 ;  /* 0x0000001108087207 */ /* 0x000fc40000000000 */
[----:B------:R-:W-:Y:S02]  /*1570*/  ISETP.GE.U32.AND P0, PT, R5, R14, PT ;  /* 0x0000000e0500720c */ /* 0x000fe40003f06070 */
[----:B------:R-:W-:Y:S02]  /*1580*/  IADD3 R4, P2, PT, R15, 0x1, RZ ;  /* 0x000000010f047810 */ /* 0x000fe40007f5e0ff */
[----:B------:R-:W-:Y:S02]  /*1590*/  ISETP.NE.U32.AND P1, PT, R14, RZ, PT ;  /* 0x000000ff0e00720c */ /* 0x000fe40003f25070 */
[----:B------:R-:W-:Y:S01]  /*15a0*/  ISETP.GE.U32.AND.EX P0, PT, R7, RZ, PT, P0 ;  /* 0x000000ff0700720c */ /* 0x000fe20003f06100 */
[----:B------:R-:W-:Y:S01]  /*15b0*/  IMAD.MOV.U32 R7, RZ, RZ, 0x0 ;  /* 0x00000000ff077424 */ /* 0x000fe200078e00ff */
[----:B------:R-:W-:Y:S02]  /*15c0*/  IADD3.X R5, PT, PT, RZ, R8, RZ, P2, !PT ;  /* 0x00000008ff057210 */ /* 0x000fe400017fe4ff */
[----:B------:R-:W-:-:S02]  /*15d0*/  ISETP.NE.AND.EX P1, PT, RZ, RZ, PT, P1 ;  /* 0x000000ffff00720c */ /* 0x000fc40003f25310 */
[----:B------:R-:W-:Y:S02]  /*15e0*/  SEL R4, R4, R15, P0 ;  /* 0x0000000f04047207 */ /* 0x000fe40000000000 */
[----:B------:R-:W-:Y:S02]  /*15f0*/  SEL R5, R5, R8, P0 ;  /* 0x0000000805057207 */ /* 0x000fe40000000000 */
[----:B------:R-:W-:Y:S02]  /*1600*/  SEL R4, R4, 0xffffffff, P1 ;  /* 0xffffffff04047807 */ /* 0x000fe40000800000 */
[----:B------:R-:W-:Y:S01]  /*1610*/  SEL R5, R5, 0xffffffff, P1 ;  /* 0xffffffff05057807 */ /* 0x000fe20000800000 */
[----:B------:R-:W-:Y:S06]  /*1620*/  RET.REL.NODEC R6 `(_Z11SELU_KernelPKfPfmm) ;  /* 0xffffffe806747950 */ /* 0x000fec0003c3ffff */
.L_x_6:
[----:B------:R-:W-:-:S00]  /*1630*/  BRA `(.L_x_6) ;  /* 0xfffffffc00fc7947 */ /* 0x000fc0000383ffff */
[----:B------:R-:W-:-:S00]  /*1640*/  NOP ;  /* 0x0000000000007918 */ /* 0x000fc00000000000 */
        /* <DEDUP_REMOVED lines=11> */
.L_x_7:


//--------------------- .nv.shared.reserved.0     --------------------------
	.section	.nv.shared.reserved.0,"aw",@nobits
	.weak		__nv_reservedSMEM_offset_0_alias
	.size		__nv_reservedSMEM_offset_0_alias, 0, 64
	.other		__nv_reservedSMEM_offset_0_alias,@"STO_CUDA_RESERVED_SHARED STV_DEFAULT"
__nv_reservedSMEM_offset_0_alias:
	.zero		0
	.zero		64


//--------------------- .nv.constant0._Z11SELU_KernelPKfPfmm --------------------------
	.section	.nv.constant0._Z11SELU_KernelPKfPfmm,"a",@progbits
	.sectionflags	@""
	.align	4
.nv.constant0._Z11SELU_KernelPKfPfmm:
	.zero		928


//--------------------- SYMBOLS --------------------------

	.type		.nv.reservedSmem.offset0,@object
	.size		.nv.reservedSmem.offset0,0x4
